	.headerflags	@"EF_CUDA_TEXMODE_UNIFIED EF_CUDA_64BIT_ADDRESS EF_CUDA_ACCELERATORS EF_CUDA_SM90 EF_CUDA_VIRTUAL_SM(EF_CUDA_SM90)"
	.elftype	@"ET_EXEC"


//--------------------- .nv.info                  --------------------------
	.section	.nv.info,"",@"SHT_CUDA_INFO"
	.align	4


	//----- nvinfo : EIATTR_REGCOUNT
	.align		4
        /*0000*/ 	.byte	0x04, 0x2f
        /*0002*/ 	.short	(.L_3 - .L_2)
	.align		4
.L_2:
        /*0004*/ 	.word	index@(triton_poi_fused__native_batch_norm_legit_no_training_add_relu_3)
        /*0008*/ 	.word	0x00000030


	//----- nvinfo : EIATTR_MIN_STACK_SIZE
	.align		4
.L_3:
        /*000c*/ 	.byte	0x04, 0x12
        /*000e*/ 	.short	(.L_5 - .L_4)
	.align		4
.L_4:
        /*0010*/ 	.word	index@(triton_poi_fused__native_batch_norm_legit_no_training_add_relu_3)
        /*0014*/ 	.word	0x00000000


	//----- nvinfo : EIATTR_FRAME_SIZE
	.align		4
.L_5:
        /*0018*/ 	.byte	0x04, 0x11
        /*001a*/ 	.short	(.L_7 - .L_6)
	.align		4
.L_6:
        /*001c*/ 	.word	index@(triton_poi_fused__native_batch_norm_legit_no_training_add_relu_3)
        /*0020*/ 	.word	0x00000000


	//----- nvinfo : EIATTR_MIN_STACK_SIZE
	.align		4
.L_7:
        /*0024*/ 	.byte	0x04, 0x12
        /*0026*/ 	.short	(.L_9 - .L_8)
	.align		4
.L_8:
        /*0028*/ 	.word	index@(triton_poi_fused__native_batch_norm_legit_no_training_add_relu_3)
        /*002c*/ 	.word	0x00000000
.L_9:


//--------------------- .nv.info.triton_poi_fused__native_batch_norm_legit_no_training_add_relu_3 --------------------------
	.section	.nv.info.triton_poi_fused__native_batch_norm_legit_no_training_add_relu_3,"",@"SHT_CUDA_INFO"
	.sectionflags	@""
	.align	4


	//----- nvinfo : EIATTR_CUDA_API_VERSION
	.align		4
        /*0000*/ 	.byte	0x04, 0x37
        /*0002*/ 	.short	(.L_11 - .L_10)
.L_10:
        /*0004*/ 	.word	0x0000007c


	//----- nvinfo : EIATTR_KPARAM_INFO
	.align		4
.L_11:
        /*0008*/ 	.byte	0x04, 0x17
        /*000a*/ 	.short	(.L_13 - .L_12)
.L_12:
        /*000c*/ 	.word	0x00000000
        /*0010*/ 	.short	0x0008
        /*0012*/ 	.short	0x003c
        /*0014*/ 	.byte	0x00, 0xf0, 0x11, 0x00


	//----- nvinfo : EIATTR_KPARAM_INFO
	.align		4
.L_13:
        /*0018*/ 	.byte	0x04, 0x17
        /*001a*/ 	.short	(.L_15 - .L_14)
.L_14:
        /*001c*/ 	.word	0x00000000
        /*0020*/ 	.short	0x0007
        /*0022*/ 	.short	0x0038
        /*0024*/ 	.byte	0x00, 0xf0, 0x11, 0x00


	//----- nvinfo : EIATTR_KPARAM_INFO
	.align		4
.L_15:
        /*0028*/ 	.byte	0x04, 0x17
        /*002a*/ 	.short	(.L_17 - .L_16)
.L_16:
        /*002c*/ 	.word	0x00000000
        /*0030*/ 	.short	0x0006
        /*0032*/ 	.short	0x0030
        /*0034*/ 	.byte	0x00, 0xf4, 0x21, 0x00


	//----- nvinfo : EIATTR_KPARAM_INFO
	.align		4
.L_17:
        /*0038*/ 	.byte	0x04, 0x17
        /*003a*/ 	.short	(.L_19 - .L_18)
.L_18:
        /*003c*/ 	.word	0x00000000
        /*0040*/ 	.short	0x0005
        /*0042*/ 	.short	0x0028
        /*0044*/ 	.byte	0x00, 0xf4, 0x21, 0x00


	//----- nvinfo : EIATTR_KPARAM_INFO
	.align		4
.L_19:
        /*0048*/ 	.byte	0x04, 0x17
        /*004a*/ 	.short	(.L_21 - .L_20)
.L_20:
        /*004c*/ 	.word	0x00000000
        /*0050*/ 	.short	0x0004
        /*0052*/ 	.short	0x0020
        /*0054*/ 	.byte	0x00, 0xf4, 0x21, 0x00


	//----- nvinfo : EIATTR_KPARAM_INFO
	.align		4
.L_21:
        /*0058*/ 	.byte	0x04, 0x17
        /*005a*/ 	.short	(.L_23 - .L_22)
.L_22:
        /*005c*/ 	.word	0x00000000
        /*0060*/ 	.short	0x0003
        /*0062*/ 	.short	0x0018
        /*0064*/ 	.byte	0x00, 0xf4, 0x21, 0x00


	//----- nvinfo : EIATTR_KPARAM_INFO
	.align		4
.L_23:
        /*0068*/ 	.byte	0x04, 0x17
        /*006a*/ 	.short	(.L_25 - .L_24)
.L_24:
        /*006c*/ 	.word	0x00000000
        /*0070*/ 	.short	0x0002
        /*0072*/ 	.short	0x0010
        /*0074*/ 	.byte	0x00, 0xf4, 0x21, 0x00


	//----- nvinfo : EIATTR_KPARAM_INFO
	.align		4
.L_25:
        /*0078*/ 	.byte	0x04, 0x17
        /*007a*/ 	.short	(.L_27 - .L_26)
.L_26:
        /*007c*/ 	.word	0x00000000
        /*0080*/ 	.short	0x0001
        /*0082*/ 	.short	0x0008
        /*0084*/ 	.byte	0x00, 0xf4, 0x21, 0x00


	//----- nvinfo : EIATTR_KPARAM_INFO
	.align		4
.L_27:
        /*0088*/ 	.byte	0x04, 0x17
        /*008a*/ 	.short	(.L_29 - .L_28)
.L_28:
        /*008c*/ 	.word	0x00000000
        /*0090*/ 	.short	0x0000
        /*0092*/ 	.short	0x0000
        /*0094*/ 	.byte	0x00, 0xf4, 0x21, 0x00


	//----- nvinfo : EIATTR_SPARSE_MMA_MASK
	.align		4
.L_29:
        /*0098*/ 	.byte	0x03, 0x50
        /*009a*/ 	.short	0x0000


	//----- nvinfo : EIATTR_MAXREG_COUNT
	.align		4
        /*009c*/ 	.byte	0x03, 0x1b
        /*009e*/ 	.short	0x00ff


	//----- nvinfo : EIATTR_EXIT_INSTR_OFFSETS
	.align		4
        /*00a0*/ 	.byte	0x04, 0x1c
        /*00a2*/ 	.short	(.L_31 - .L_30)


	//   ....[0]....
.L_30:
        /*00a4*/ 	.word	0x00001520


	//   ....[1]....
        /*00a8*/ 	.word	0x00001570


	//----- nvinfo : EIATTR_REQNTID
	.align		4
.L_31:
        /*00ac*/ 	.byte	0x04, 0x10
        /*00ae*/ 	.short	(.L_33 - .L_32)
.L_32:
        /*00b0*/ 	.word	0x00000100
        /*00b4*/ 	.word	0x00000001
        /*00b8*/ 	.word	0x00000001


	//----- nvinfo : EIATTR_CBANK_PARAM_SIZE
	.align		4
.L_33:
        /*00bc*/ 	.byte	0x03, 0x19
        /*00be*/ 	.short	0x0040


	//----- nvinfo : EIATTR_PARAM_CBANK
	.align		4
        /*00c0*/ 	.byte	0x04, 0x0a
        /*00c2*/ 	.short	(.L_35 - .L_34)
	.align		4
.L_34:
        /*00c4*/ 	.word	index@(.nv.constant0.triton_poi_fused__native_batch_norm_legit_no_training_add_relu_3)
        /*00c8*/ 	.short	0x0210
        /*00ca*/ 	.short	0x0040


	//----- nvinfo : EIATTR_SW_WAR
	.align		4
.L_35:
        /*00cc*/ 	.byte	0x04, 0x36
        /*00ce*/ 	.short	(.L_37 - .L_36)
.L_36:
        /*00d0*/ 	.word	0x00000008
.L_37:


//--------------------- .nv.callgraph             --------------------------
	.section	.nv.callgraph,"",@"SHT_CUDA_CALLGRAPH"
	.align	4
	.sectionentsize	8
	.align		4
        /*0000*/ 	.word	0x00000000
	.align		4
        /*0004*/ 	.word	0xffffffff
	.align		4
        /*0008*/ 	.word	0x00000000
	.align		4
        /*000c*/ 	.word	0xfffffffe
	.align		4
        /*0010*/ 	.word	0x00000000
	.align		4
        /*0014*/ 	.word	0xfffffffd
	.align		4
        /*0018*/ 	.word	0x00000000
	.align		4
        /*001c*/ 	.word	0xfffffffc


//--------------------- .nv.constant4             --------------------------
	.section	.nv.constant4,"a",@progbits
	.align	8
	.align		8
.nv.constant4:
        /*0000*/ 	.dword	_$_str
	.align		8
        /*0008*/ 	.dword	_$_str_$_2


//--------------------- .text.triton_poi_fused__native_batch_norm_legit_no_training_add_relu_3 --------------------------
	.section	.text.triton_poi_fused__native_batch_norm_legit_no_training_add_relu_3,"ax",@progbits
	.sectionflags	@"SHF_BARRIERS=1"
	.align	128
        .global         triton_poi_fused__native_batch_norm_legit_no_training_add_relu_3
        .type           triton_poi_fused__native_batch_norm_legit_no_training_add_relu_3,@function
        .size           triton_poi_fused__native_batch_norm_legit_no_training_add_relu_3,(.L_x_1 - triton_poi_fused__native_batch_norm_legit_no_training_add_relu_3)
        .other          triton_poi_fused__native_batch_norm_legit_no_training_add_relu_3,@"STO_CUDA_ENTRY STV_DEFAULT"
triton_poi_fused__native_batch_norm_legit_no_training_add_relu_3:
.text.triton_poi_fused__native_batch_norm_legit_no_training_add_relu_3:
[----:B------:R-:W0:Y:S01]  /*0000*/  LDC R1, c[0x0][0x28] ;  /* 0x00000a00ff017b82 */ /* 0x000e220000000800 */
[----:B------:R-:W1:Y:S07]  /*0010*/  S2R R0, SR_TID.X ;  /* 0x0000000000007919 */ /* 0x000e6e0000002100 */
[----:B------:R-:W2:Y:S01]  /*0020*/  LDC.64 R30, c[0x0][0x210] ;  /* 0x00008400ff1e7b82 */ /* 0x000ea20000000a00 */
[----:B------:R-:W-:Y:S02]  /*0030*/  CS2R R20, SRZ ;  /* 0x0000000000147805 */ /* 0x000fe4000001ff00 */
[----:B------:R-:W-:Y:S01]  /*0040*/  CS2R R22, SRZ ;  /* 0x0000000000167805 */ /* 0x000fe2000001ff00 */
[----:B------:R-:W3:Y:S01]  /*0050*/  S2R R3, SR_CTAID.Y ;  /* 0x0000000000037919 */ /* 0x000ee20000002600 */
[----:B------:R-:W-:Y:S01]  /*0060*/  ULDC.64 UR6, c[0x0][0x208] ;  /* 0x0000820000067ab9 */ /* 0x000fe20000000a00 */
[----:B------:R-:W4:Y:S01]  /*0070*/  S2R R6, SR_CTAID.X ;  /* 0x0000000000067919 */ /* 0x000f220000002500 */
[----:B-1----:R-:W-:Y:S01]  /*0080*/  IMAD.SHL.U32 R4, R0, 0x4, RZ ;  /* 0x0000000400047824 */ /* 0x002fe200078e00ff */
[----:B------:R-:W-:Y:S01]  /*0090*/  SHF.R.U32.HI R2, RZ, 0x6, R0 ;  /* 0x00000006ff027819 */ /* 0x000fe20000011600 */
[----:B---3--:R-:W-:-:S03]  /*00a0*/  IMAD.SHL.U32 R5, R3, 0x10, RZ ;  /* 0x0000001003057824 */ /* 0x008fc600078e00ff */
[----:B------:R-:W-:Y:S02]  /*00b0*/  LOP3.LUT R7, R4, 0xfc, RZ, 0xc0, !PT ;  /* 0x000000fc04077812 */ /* 0x000fe400078ec0ff */
[----:B------:R-:W-:Y:S02]  /*00c0*/  SGXT.U32 R2, R2, 0x2 ;  /* 0x000000020202781a */ /* 0x000fe40000000000 */
[----:B----4-:R-:W-:Y:S02]  /*00d0*/  PRMT R7, R7, 0x6540, R6 ;  /* 0x0000654007077816 */ /* 0x010fe40000000006 */
[----:B------:R-:W-:Y:S02]  /*00e0*/  LOP3.LUT R2, R5, R2, RZ, 0xfc, !PT ;  /* 0x0000000205027212 */ /* 0x000fe400078efcff */
[----:B------:R-:W-:-:S03]  /*00f0*/  ISETP.GE.AND P1, PT, R7, 0x100, PT ;  /* 0x000001000700780c */ /* 0x000fc60003f26270 */
[----:B------:R-:W-:-:S04]  /*0100*/  IMAD R28, R2, 0x100, R7 ;  /* 0x00000100021c7824 */ /* 0x000fc800078e0207 */
[----:B--2---:R-:W-:-:S06]  /*0110*/  IMAD.WIDE R12, R28, 0x4, R30 ;  /* 0x000000041c0c7825 */ /* 0x004fcc00078e021e */
[----:B------:R1:W2:Y:S01]  /*0120*/  @!P1 LDG.E.EL.128 R20, desc[UR6][R12.64] ;  /* 0x000000060c149981 */ /* 0x0002a2000c2e1d00 */
[----:B------:R-:W-:Y:S02]  /*0130*/  IADD3 R27, R28, 0x400, RZ ;  /* 0x000004001c1b7810 */ /* 0x000fe40007ffe0ff */
[----:B------:R-:W-:Y:S02]  /*0140*/  CS2R R8, SRZ ;  /* 0x0000000000087805 */ /* 0x000fe4000001ff00 */
[----:B------:R-:W-:Y:S01]  /*0150*/  CS2R R10, SRZ ;  /* 0x00000000000a7805 */ /* 0x000fe2000001ff00 */
[----:B------:R-:W-:-:S05]  /*0160*/  IMAD.WIDE R14, R27, 0x4, R30 ;  /* 0x000000041b0e7825 */ /* 0x000fca00078e021e */
[----:B------:R3:W4:Y:S01]  /*0170*/  @!P1 LDG.E.EL.128 R8, desc[UR6][R14.64] ;  /* 0x000000060e089981 */ /* 0x000722000c2e1d00 */
[----:B------:R-:W-:Y:S01]  /*0180*/  VIADD R26, R28, 0x800 ;  /* 0x000008001c1a7836 */ /* 0x000fe20000000000 */
[----:B------:R-:W-:Y:S02]  /*0190*/  CS2R R16, SRZ ;  /* 0x0000000000107805 */ /* 0x000fe4000001ff00 */
[----:B------:R-:W-:Y:S01]  /*01a0*/  CS2R R18, SRZ ;  /* 0x0000000000127805 */ /* 0x000fe2000001ff00 */
[----:B------:R-:W-:-:S05]  /*01b0*/  IMAD.WIDE R32, R26, 0x4, R30 ;  /* 0x000000041a207825 */ /* 0x000fca00078e021e */
[----:B------:R-:W5:Y:S01]  /*01c0*/  @!P1 LDG.E.EL.128 R16, desc[UR6][R32.64] ;  /* 0x0000000620109981 */ /* 0x000f62000c2e1d00 */
[----:B------:R-:W-:Y:S01]  /*01d0*/  VIADD R25, R28, 0xc00 ;  /* 0x00000c001c197836 */ /* 0x000fe20000000000 */
[----:B-1----:R-:W-:Y:S02]  /*01e0*/  CS2R R12, SRZ ;  /* 0x00000000000c7805 */ /* 0x002fe4000001ff00 */
[----:B---3--:R-:W-:Y:S01]  /*01f0*/  CS2R R14, SRZ ;  /* 0x00000000000e7805 */ /* 0x008fe2000001ff00 */
[----:B------:R-:W-:-:S05]  /*0200*/  IMAD.WIDE R30, R25, 0x4, R30 ;  /* 0x00000004191e7825 */ /* 0x000fca00078e021e */
[----:B------:R1:W3:Y:S01]  /*0210*/  @!P1 LDG.E.EL.128 R12, desc[UR6][R30.64] ;  /* 0x000000061e0c9981 */ /* 0x0002e2000c2e1d00 */
[----:B------:R-:W1:Y:S01]  /*0220*/  S2UR UR5, SR_CgaCtaId ;  /* 0x00000000000579c3 */ /* 0x000e620000008800 */
[----:B------:R-:W-:Y:S01]  /*0230*/  SHF.R.U32.HI R7, RZ, 0x8, R4 ;  /* 0x00000008ff077819 */ /* 0x000fe20000011604 */
[----:B------:R-:W-:Y:S01]  /*0240*/  UMOV UR4, 0x400 ;  /* 0x0000040000047882 */ /* 0x000fe20000000000 */
[----:B------:R-:W-:Y:S02]  /*0250*/  LOP3.LUT R2, R4, 0x3fc, RZ, 0xc0, !PT ;  /* 0x000003fc04027812 */ /* 0x000fe400078ec0ff */
[----:B------:R-:W-:Y:S02]  /*0260*/  SGXT.U32 R7, R7, 0x2 ;  /* 0x000000020707781a */ /* 0x000fe40000000000 */
[----:B------:R-:W-:Y:S02]  /*0270*/  PRMT R38, R0, 0x6540, R6 ;  /* 0x0000654000267816 */ /* 0x000fe40000000006 */
[----:B------:R-:W-:-:S02]  /*0280*/  LOP3.LUT R24, R7, 0x3fc, R4, 0xf8, !PT ;  /* 0x000003fc07187812 */ /* 0x000fc400078ef804 */
[----:B------:R-:W-:Y:S01]  /*0290*/  ISETP.GE.AND P0, PT, R38, 0x100, PT ;  /* 0x000001002600780c */ /* 0x000fe20003f06270 */
[----:B01----:R-:W-:-:S06]  /*02a0*/  UPRMT UR4, UR5, 0x654, UR4 ;  /* 0x0000065405047896 */ /* 0x003fcc0008000004 */
[----:B------:R-:W-:Y:S02]  /*02b0*/  LEA R37, R7, UR4, 0x2 ;  /* 0x0000000407257c11 */ /* 0x000fe4000f8e10ff */
[----:B------:R-:W-:Y:S02]  /*02c0*/  LEA R7, R24, UR4, 0x2 ;  /* 0x0000000418077c11 */ /* 0x000fe4000f8e10ff */
[----:B------:R-:W-:Y:S02]  /*02d0*/  LEA R37, R2, R37, 0x2 ;  /* 0x0000002502257211 */ /* 0x000fe400078e10ff */
[----:B------:R-:W-:-:S04]  /*02e0*/  LOP3.LUT R24, R0, 0xff, RZ, 0xc0, !PT ;  /* 0x000000ff00187812 */ /* 0x000fc800078ec0ff */
[----:B------:R-:W-:Y:S01]  /*02f0*/  LEA R24, R24, UR4, 0x2 ;  /* 0x0000000418187c11 */ /* 0x000fe2000f8e10ff */
[----:B--2---:R-:W-:Y:S04]  /*0300*/  STS [R7], R20 ;  /* 0x0000001407007388 */ /* 0x004fe80000000800 */
[----:B------:R0:W-:Y:S04]  /*0310*/  STS [R37+0x4], R21 ;  /* 0x0000041525007388 */ /* 0x0001e80000000800 */
[----:B------:R-:W-:Y:S04]  /*0320*/  STS [R37+0x8], R22 ;  /* 0x0000081625007388 */ /* 0x000fe80000000800 */
[----:B------:R-:W-:Y:S01]  /*0330*/  STS [R37+0xc], R23 ;  /* 0x00000c1725007388 */ /* 0x000fe20000000800 */
[----:B0-----:R-:W0:Y:S08]  /*0340*/  LDC.64 R20, c[0x0][0x220] ;  /* 0x00008800ff147b82 */ /* 0x001e300000000a00 */
[----:B------:R-:W-:Y:S01]  /*0350*/  BAR.SYNC.DEFER_BLOCKING 0x0 ;  /* 0x0000000000007b1d */ /* 0x000fe20000010000 */
[----:B0-----:R-:W-:-:S05]  /*0360*/  IMAD.WIDE R20, R38, 0x4, R20 ;  /* 0x0000000426147825 */ /* 0x001fca00078e0214 */
[----:B------:R-:W-:Y:S04]  /*0370*/  LDS R30, [R24] ;  /* 0x00000000181e7984 */ /* 0x000fe80000000800 */
[----:B------:R-:W-:Y:S04]  /*0380*/  LDS R29, [R24+0x404] ;  /* 0x00040400181d7984 */ /* 0x000fe80000000800 */
[----:B------:R-:W-:Y:S04]  /*0390*/  LDS R23, [R24+0x808] ;  /* 0x0008080018177984 */ /* 0x000fe80000000800 */
[----:B------:R-:W0:Y:S01]  /*03a0*/  LDS R22, [R24+0xc0c] ;  /* 0x000c0c0018167984 */ /* 0x000e220000000800 */
[----:B------:R-:W-:Y:S06]  /*03b0*/  BAR.SYNC.DEFER_BLOCKING 0x0 ;  /* 0x0000000000007b1d */ /* 0x000fec0000010000 */
[----:B----4-:R-:W-:Y:S04]  /*03c0*/  STS [R7], R8 ;  /* 0x0000000807007388 */ /* 0x010fe80000000800 */
[----:B------:R-:W-:Y:S04]  /*03d0*/  STS [R37+0x4], R9 ;  /* 0x0000040925007388 */ /* 0x000fe80000000800 */
[----:B------:R-:W-:Y:S04]  /*03e0*/  STS [R37+0x8], R10 ;  /* 0x0000080a25007388 */ /* 0x000fe80000000800 */
[----:B------:R1:W-:Y:S01]  /*03f0*/  STS [R37+0xc], R11 ;  /* 0x00000c0b25007388 */ /* 0x0003e20000000800 */
[----:B------:R-:W-:Y:S08]  /*0400*/  BAR.SYNC.DEFER_BLOCKING 0x0 ;  /* 0x0000000000007b1d */ /* 0x000ff00000010000 */
[----:B-1----:R-:W1:Y:S01]  /*0410*/  LDC.64 R10, c[0x0][0x218] ;  /* 0x00008600ff0a7b82 */ /* 0x002e620000000a00 */
[----:B------:R-:W-:Y:S04]  /*0420*/  LDS R9, [R24] ;  /* 0x0000000018097984 */ /* 0x000fe80000000800 */
[----:B------:R-:W-:Y:S04]  /*0430*/  LDS R8, [R24+0x404] ;  /* 0x0004040018087984 */ /* 0x000fe80000000800 */
[----:B------:R-:W-:Y:S04]  /*0440*/  LDS R32, [R24+0x808] ;  /* 0x0008080018207984 */ /* 0x000fe80000000800 */
[----:B------:R-:W-:Y:S01]  /*0450*/  LDS R31, [R24+0xc0c] ;  /* 0x000c0c00181f7984 */ /* 0x000fe20000000800 */
[----:B------:R-:W-:Y:S06]  /*0460*/  BAR.SYNC.DEFER_BLOCKING 0x0 ;  /* 0x0000000000007b1d */ /* 0x000fec0000010000 */
[----:B-----5:R2:W-:Y:S04]  /*0470*/  STS [R7], R16 ;  /* 0x0000001007007388 */ /* 0x0205e80000000800 */
[----:B------:R-:W-:Y:S04]  /*0480*/  STS [R37+0x4], R17 ;  /* 0x0000041125007388 */ /* 0x000fe80000000800 */
[----:B------:R-:W-:Y:S01]  /*0490*/  STS [R37+0x8], R18 ;  /* 0x0000081225007388 */ /* 0x000fe20000000800 */
[----:B--2---:R-:W-:-:S03]  /*04a0*/  IMAD.MOV.U32 R16, RZ, RZ, RZ ;  /* 0x000000ffff107224 */ /* 0x004fc600078e00ff */
[----:B------:R-:W-:Y:S01]  /*04b0*/  STS [R37+0xc], R19 ;  /* 0x00000c1325007388 */ /* 0x000fe20000000800 */
[----:B------:R-:W-:Y:S06]  /*04c0*/  BAR.SYNC.DEFER_BLOCKING 0x0 ;  /* 0x0000000000007b1d */ /* 0x000fec0000010000 */
[----:B------:R-:W-:Y:S04]  /*04d0*/  LDS R33, [R24] ;  /* 0x0000000018217984 */ /* 0x000fe80000000800 */
[----:B------:R-:W-:Y:S04]  /*04e0*/  LDS R34, [R24+0x404] ;  /* 0x0004040018227984 */ /* 0x000fe80000000800 */
[----:B------:R-:W-:Y:S04]  /*04f0*/  LDS R35, [R24+0x808] ;  /* 0x0008080018237984 */ /* 0x000fe80000000800 */
[----:B------:R-:W2:Y:S01]  /*0500*/  LDS R36, [R24+0xc0c] ;  /* 0x000c0c0018247984 */ /* 0x000ea20000000800 */
[----:B------:R-:W-:Y:S06]  /*0510*/  BAR.SYNC.DEFER_BLOCKING 0x0 ;  /* 0x0000000000007b1d */ /* 0x000fec0000010000 */
[----:B---3--:R-:W-:Y:S04]  /*0520*/  STS [R7], R12 ;  /* 0x0000000c07007388 */ /* 0x008fe80000000800 */
[----:B------:R3:W-:Y:S04]  /*0530*/  STS [R37+0x4], R13 ;  /* 0x0000040d25007388 */ /* 0x0007e80000000800 */
[----:B------:R4:W-:Y:S04]  /*0540*/  STS [R37+0x8], R14 ;  /* 0x0000080e25007388 */ /* 0x0009e80000000800 */
[----:B------:R-:W-:Y:S01]  /*0550*/  STS [R37+0xc], R15 ;  /* 0x00000c0f25007388 */ /* 0x000fe20000000800 */
[C---:B-1----:R-:W-:Y:S01]  /*0560*/  IMAD.WIDE R40, R38.reuse, 0x4, R10 ;  /* 0x0000000426287825 */ /* 0x042fe200078e020a */
[----:B---3--:R-:W1:Y:S08]  /*0570*/  LDC.64 R12, c[0x0][0x230] ;  /* 0x00008c00ff0c7b82 */ /* 0x008e700000000a00 */
[----:B------:R-:W-:Y:S08]  /*0580*/  BAR.SYNC.DEFER_BLOCKING 0x0 ;  /* 0x0000000000007b1d */ /* 0x000ff00000010000 */
[----:B------:R-:W3:Y:S01]  /*0590*/  LDC.64 R10, c[0x0][0x228] ;  /* 0x00008a00ff0a7b82 */ /* 0x000ee20000000a00 */
[----:B------:R5:W2:Y:S01]  /*05a0*/  @!P0 LDG.E.EL R16, desc[UR6][R20.64] ;  /* 0x0000000614108981 */ /* 0x000aa2000c2e1900 */
[----:B----4-:R-:W-:Y:S01]  /*05b0*/  IMAD.MOV.U32 R14, RZ, RZ, RZ ;  /* 0x000000ffff0e7224 */ /* 0x010fe200078e00ff */
[----:B------:R-:W-:Y:S01]  /*05c0*/  HFMA2.MMA R42, -RZ, RZ, 0, 0 ;  /* 0x00000000ff2a7435 */ /* 0x000fe200000001ff */
[----:B------:R-:W-:Y:S01]  /*05d0*/  IMAD.MOV.U32 R18, RZ, RZ, RZ ;  /* 0x000000ffff127224 */ /* 0x000fe200078e00ff */
[----:B------:R-:W4:Y:S04]  /*05e0*/  LDS R37, [R24] ;  /* 0x0000000018257984 */ /* 0x000f280000000800 */
[----:B------:R0:W4:Y:S01]  /*05f0*/  @!P0 LDG.E.EL R14, desc[UR6][R40.64] ;  /* 0x00000006280e8981 */ /* 0x000122000c2e1900 */
[C---:B---3--:R-:W-:Y:S01]  /*0600*/  IMAD.WIDE R10, R38.reuse, 0x4, R10 ;  /* 0x00000004260a7825 */ /* 0x048fe200078e020a */
[----:B-----5:R-:W3:Y:S02]  /*0610*/  LDC.64 R20, c[0x0][0x238] ;  /* 0x00008e00ff147b82 */ /* 0x020ee40000000a00 */
[----:B------:R-:W5:Y:S01]  /*0620*/  LDS R17, [R24+0x404] ;  /* 0x0004040018117984 */ /* 0x000f620000000800 */
[----:B-1----:R-:W-:-:S03]  /*0630*/  IMAD.WIDE R12, R38, 0x4, R12 ;  /* 0x00000004260c7825 */ /* 0x002fc600078e020c */
[----:B------:R1:W5:Y:S04]  /*0640*/  @!P0 LDG.E.EL R42, desc[UR6][R10.64] ;  /* 0x000000060a2a8981 */ /* 0x000368000c2e1900 */
[----:B------:R3:W5:Y:S04]  /*0650*/  @!P0 LDG.E.EL R18, desc[UR6][R12.64] ;  /* 0x000000060c128981 */ /* 0x000768000c2e1900 */
[----:B0-----:R-:W0:Y:S01]  /*0660*/  LDS R41, [R24+0x808] ;  /* 0x0008080018297984 */ /* 0x001e220000000800 */
[----:B-1----:R-:W-:-:S03]  /*0670*/  IMAD.MOV.U32 R10, RZ, RZ, 0x3e800000 ;  /* 0x3e800000ff0a7424 */ /* 0x002fc600078e00ff */
[----:B------:R-:W1:Y:S01]  /*0680*/  LDS R15, [R24+0xc0c] ;  /* 0x000c0c00180f7984 */ /* 0x000e620000000800 */
[----:B---3--:R-:W-:-:S04]  /*0690*/  IMAD.WIDE R12, R28, 0x4, R20 ;  /* 0x000000041c0c7825 */ /* 0x008fc800078e0214 */
[----:B--2---:R-:W-:-:S04]  /*06a0*/  FADD R16, R16, 9.9999997473787516356e-06 ;  /* 0x3727c5ac10107421 */ /* 0x004fc80000000000 */
[----:B------:R2:W3:Y:S01]  /*06b0*/  MUFU.SQRT R38, R16 ;  /* 0x0000001000267308 */ /* 0x0004e20000002000 */
[--C-:B----4-:R-:W-:Y:S01]  /*06c0*/  FADD R44, R22, -R14.reuse ;  /* 0x8000000e162c7221 */ /* 0x110fe20000000000 */
[--C-:B------:R-:W-:Y:S01]  /*06d0*/  FADD R36, R36, -R14.reuse ;  /* 0x8000000e24247221 */ /* 0x100fe20000000000 */
[--C-:B------:R-:W-:Y:S01]  /*06e0*/  FADD R35, R35, -R14.reuse ;  /* 0x8000000e23237221 */ /* 0x100fe20000000000 */
[--C-:B------:R-:W-:Y:S01]  /*06f0*/  FADD R34, R34, -R14.reuse ;  /* 0x8000000e22227221 */ /* 0x100fe20000000000 */
[--C-:B------:R-:W-:Y:S01]  /*0700*/  FADD R33, R33, -R14.reuse ;  /* 0x8000000e21217221 */ /* 0x100fe20000000000 */
[--C-:B--2---:R-:W-:Y:S01]  /*0710*/  FADD R16, R9, -R14.reuse ;  /* 0x8000000e09107221 */ /* 0x104fe20000000000 */
[--C-:B------:R-:W-:Y:S01]  /*0720*/  FADD R31, R31, -R14.reuse ;  /* 0x8000000e1f1f7221 */ /* 0x100fe20000000000 */
[--C-:B------:R-:W-:Y:S01]  /*0730*/  FADD R32, R32, -R14.reuse ;  /* 0x8000000e20207221 */ /* 0x100fe20000000000 */
[--C-:B------:R-:W-:Y:S01]  /*0740*/  FADD R23, R23, -R14.reuse ;  /* 0x8000000e17177221 */ /* 0x100fe20000000000 */
[--C-:B------:R-:W-:Y:S01]  /*0750*/  FADD R29, R29, -R14.reuse ;  /* 0x8000000e1d1d7221 */ /* 0x100fe20000000000 */
[--C-:B------:R-:W-:Y:S01]  /*0760*/  FADD R30, R30, -R14.reuse ;  /* 0x8000000e1e1e7221 */ /* 0x100fe20000000000 */
[C---:B---3--:R-:W-:Y:S01]  /*0770*/  FSETP.GT.AND P0, PT, R38.reuse, 8.50705917302346158658e+37, PT ;  /* 0x7e8000002600780b */ /* 0x048fe20003f04000 */
[--C-:B------:R-:W-:Y:S01]  /*0780*/  FADD R22, R37, -R14.reuse ;  /* 0x8000000e25167221 */ /* 0x100fe20000000000 */
[----:B------:R-:W-:Y:S01]  /*0790*/  FSETP.GEU.AND P2, PT, R38, 1.175494350822287508e-38, PT ;  /* 0x008000002600780b */ /* 0x000fe20003f4e000 */
[--C-:B-----5:R-:W-:Y:S01]  /*07a0*/  FADD R40, R17, -R14.reuse ;  /* 0x8000000e11287221 */ /* 0x120fe20000000000 */
[----:B------:R-:W-:Y:S01]  /*07b0*/  FSEL R10, R10, 1, P0 ;  /* 0x3f8000000a0a7808 */ /* 0x000fe20000000000 */
[----:B0-----:R-:W-:-:S08]  /*07c0*/  FADD R41, R41, -R14 ;  /* 0x8000000e29297221 */ /* 0x001fd00000000000 */
[----:B------:R-:W-:Y:S02]  /*07d0*/  @P0 FMUL R38, R38, 0.25 ;  /* 0x3e80000026260820 */ /* 0x000fe40000400000 */
[----:B------:R-:W-:Y:S02]  /*07e0*/  @!P2 FMUL R10, R10, 16777216 ;  /* 0x4b8000000a0aa820 */ /* 0x000fe40000400000 */
[----:B------:R-:W-:-:S04]  /*07f0*/  @!P2 FMUL R38, R38, 16777216 ;  /* 0x4b8000002626a820 */ /* 0x000fc80000400000 */
[----:B------:R0:W2:Y:S02]  /*0800*/  MUFU.RCP R19, R38 ;  /* 0x0000002600137308 */ /* 0x0000a40000001000 */
[--C-:B0-----:R-:W-:Y:S01]  /*0810*/  FADD R38, R8, -R14.reuse ;  /* 0x8000000e08267221 */ /* 0x101fe20000000000 */
[----:B------:R-:W-:Y:S01]  /*0820*/  CS2R R8, SRZ ;  /* 0x0000000000087805 */ /* 0x000fe2000001ff00 */
[----:B-1----:R-:W-:Y:S01]  /*0830*/  FADD R14, R15, -R14 ;  /* 0x8000000e0f0e7221 */ /* 0x002fe20000000000 */
[----:B--2---:R-:W-:Y:S01]  /*0840*/  FMUL R19, R19, R10 ;  /* 0x0000000a13137220 */ /* 0x004fe20000400000 */
[----:B------:R-:W-:-:S03]  /*0850*/  CS2R R10, SRZ ;  /* 0x00000000000a7805 */ /* 0x000fc6000001ff00 */
[-C--:B------:R-:W-:Y:S01]  /*0860*/  FMUL R29, R29, R19.reuse ;  /* 0x000000131d1d7220 */ /* 0x080fe20000400000 */
        /* <DEDUP_REMOVED lines=14> */
[----:B------:R0:W2:Y:S01]  /*0950*/  @!P1 LDG.E.EL.128 R8, desc[UR6][R12.64] ;  /* 0x000000060c089981 */ /* 0x0000a2000c2e1d00 */
[----:B------:R-:W-:Y:S01]  /*0960*/  FMUL R19, R14, R19 ;  /* 0x000000130e137220 */ /* 0x000fe20000400000 */
[----:B------:R-:W-:Y:S01]  /*0970*/  CS2R R14, SRZ ;  /* 0x00000000000e7805 */ /* 0x000fe2000001ff00 */
[----:B------:R-:W-:-:S04]  /*0980*/  IMAD.WIDE R16, R27, 0x4, R20 ;  /* 0x000000041b107825 */ /* 0x000fc800078e0214 */
[-CC-:B------:R-:W-:Y:S01]  /*0990*/  FFMA R30, R30, R42.reuse, R18.reuse ;  /* 0x0000002a1e1e7223 */ /* 0x180fe20000000012 */
[-CC-:B------:R-:W-:Y:S01]  /*09a0*/  FFMA R29, R29, R42.reuse, R18.reuse ;  /* 0x0000002a1d1d7223 */ /* 0x180fe20000000012 */
[----:B0-----:R-:W-:Y:S01]  /*09b0*/  CS2R R12, SRZ ;  /* 0x00000000000c7805 */ /* 0x001fe2000001ff00 */
[-CC-:B------:R-:W-:Y:S01]  /*09c0*/  FFMA R28, R28, R42.reuse, R18.reuse ;  /* 0x0000002a1c1c7223 */ /* 0x180fe20000000012 */
        /* <DEDUP_REMOVED lines=12> */
[----:B------:R-:W-:Y:S01]  /*0a90*/  FFMA R42, R19, R42, R18 ;  /* 0x0000002a132a7223 */ /* 0x000fe20000000012 */
[----:B------:R0:W3:Y:S01]  /*0aa0*/  @!P1 LDG.E.EL.128 R12, desc[UR6][R16.64] ;  /* 0x00000006100c9981 */ /* 0x0000e2000c2e1d00 */
[----:B------:R-:W-:Y:S01]  /*0ab0*/  CS2R R18, SRZ ;  /* 0x0000000000127805 */ /* 0x000fe2000001ff00 */
[----:B------:R-:W-:Y:S01]  /*0ac0*/  IMAD.WIDE R22, R26, 0x4, R20 ;  /* 0x000000041a167825 */ /* 0x000fe200078e0214 */
[----:B0-----:R-:W-:-:S03]  /*0ad0*/  CS2R R16, SRZ ;  /* 0x0000000000107805 */ /* 0x001fc6000001ff00 */
[----:B------:R-:W-:Y:S01]  /*0ae0*/  IMAD.WIDE R44, R25, 0x4, R20 ;  /* 0x00000004192c7825 */ /* 0x000fe200078e0214 */
[----:B------:R-:W-:Y:S02]  /*0af0*/  CS2R R20, SRZ ;  /* 0x0000000000147805 */ /* 0x000fe4000001ff00 */
[----:B------:R0:W4:Y:S02]  /*0b00*/  @!P1 LDG.E.EL.128 R16, desc[UR6][R22.64] ;  /* 0x0000000616109981 */ /* 0x000124000c2e1d00 */
[----:B0-----:R-:W-:-:S06]  /*0b10*/  CS2R R22, SRZ ;  /* 0x0000000000167805 */ /* 0x001fcc000001ff00 */
[----:B------:R0:W5:Y:S01]  /*0b20*/  @!P1 LDG.E.EL.128 R20, desc[UR6][R44.64] ;  /* 0x000000062c149981 */ /* 0x000162000c2e1d00 */
[----:B------:R-:W-:Y:S06]  /*0b30*/  BAR.SYNC.DEFER_BLOCKING 0x0 ;  /* 0x0000000000007b1d */ /* 0x000fec0000010000 */
[----:B------:R-:W-:Y:S04]  /*0b40*/  STS [R24], R30 ;  /* 0x0000001e18007388 */ /* 0x000fe80000000800 */
[----:B------:R-:W-:Y:S04]  /*0b50*/  STS [R24+0x404], R29 ;  /* 0x0004041d18007388 */ /* 0x000fe80000000800 */
[----:B------:R-:W-:Y:S04]  /*0b60*/  STS [R24+0x808], R28 ;  /* 0x0008081c18007388 */ /* 0x000fe80000000800 */
[----:B------:R-:W-:Y:S01]  /*0b70*/  STS [R24+0xc0c], R39 ;  /* 0x000c0c2718007388 */ /* 0x000fe20000000800 */
[----:B------:R-:W-:Y:S06]  /*0b80*/  BAR.SYNC.DEFER_BLOCKING 0x0 ;  /* 0x0000000000007b1d */ /* 0x000fec0000010000 */
[----:B------:R-:W-:Y:S04]  /*0b90*/  LDS R26, [R7+0xc] ;  /* 0x00000c00071a7984 */ /* 0x000fe80000000800 */
[----:B------:R-:W2:Y:S04]  /*0ba0*/  LDS R25, [R7+0x8] ;  /* 0x0000080007197984 */ /* 0x000ea80000000800 */
[----:B0-----:R-:W0:Y:S04]  /*0bb0*/  LDS R44, [R7+0x4] ;  /* 0x00000400072c7984 */ /* 0x001e280000000800 */
[----:B------:R-:W-:Y:S01]  /*0bc0*/  LDS R43, [R7] ;  /* 0x00000000072b7984 */ /* 0x000fe20000000800 */
[----:B------:R-:W-:Y:S06]  /*0bd0*/  BAR.SYNC.DEFER_BLOCKING 0x0 ;  /* 0x0000000000007b1d */ /* 0x000fec0000010000 */
[----:B------:R-:W-:Y:S04]  /*0be0*/  STS [R24], R37 ;  /* 0x0000002518007388 */ /* 0x000fe80000000800 */
[----:B------:R-:W-:Y:S04]  /*0bf0*/  STS [R24+0x404], R38 ;  /* 0x0004042618007388 */ /* 0x000fe80000000800 */
[----:B------:R-:W-:Y:S04]  /*0c00*/  STS [R24+0x808], R32 ;  /* 0x0008082018007388 */ /* 0x000fe80000000800 */
[----:B------:R-:W-:Y:S01]  /*0c10*/  STS [R24+0xc0c], R31 ;  /* 0x000c0c1f18007388 */ /* 0x000fe20000000800 */
[----:B------:R-:W-:Y:S06]  /*0c20*/  BAR.SYNC.DEFER_BLOCKING 0x0 ;  /* 0x0000000000007b1d */ /* 0x000fec0000010000 */
[----:B------:R-:W-:Y:S04]  /*0c30*/  LDS R30, [R7+0xc] ;  /* 0x00000c00071e7984 */ /* 0x000fe80000000800 */
[----:B------:R-:W-:Y:S04]  /*0c40*/  LDS R39, [R7+0x8] ;  /* 0x0000080007277984 */ /* 0x000fe80000000800 */
[----:B------:R-:W3:Y:S04]  /*0c50*/  LDS R28, [R7+0x4] ;  /* 0x00000400071c7984 */ /* 0x000ee80000000800 */
[----:B------:R-:W1:Y:S01]  /*0c60*/  LDS R29, [R7] ;  /* 0x00000000071d7984 */ /* 0x000e620000000800 */
[----:B------:R-:W-:Y:S06]  /*0c70*/  BAR.SYNC.DEFER_BLOCKING 0x0 ;  /* 0x0000000000007b1d */ /* 0x000fec0000010000 */
[----:B------:R-:W-:Y:S04]  /*0c80*/  STS [R24], R33 ;  /* 0x0000002118007388 */ /* 0x000fe80000000800 */
[----:B------:R-:W-:Y:S04]  /*0c90*/  STS [R24+0x404], R34 ;  /* 0x0004042218007388 */ /* 0x000fe80000000800 */
[----:B------:R0:W-:Y:S04]  /*0ca0*/  STS [R24+0x808], R35 ;  /* 0x0008082318007388 */ /* 0x0001e80000000800 */
[----:B------:R-:W-:Y:S01]  /*0cb0*/  STS [R24+0xc0c], R36 ;  /* 0x000c0c2418007388 */ /* 0x000fe20000000800 */
[----:B------:R-:W-:Y:S06]  /*0cc0*/  BAR.SYNC.DEFER_BLOCKING 0x0 ;  /* 0x0000000000007b1d */ /* 0x000fec0000010000 */
[----:B------:R-:W-:Y:S04]  /*0cd0*/  LDS R38, [R7+0xc] ;  /* 0x00000c0007267984 */ /* 0x000fe80000000800 */
[----:B------:R-:W-:Y:S04]  /*0ce0*/  LDS R37, [R7+0x8] ;  /* 0x0000080007257984 */ /* 0x000fe80000000800 */
[----:B------:R-:W4:Y:S04]  /*0cf0*/  LDS R32, [R7+0x4] ;  /* 0x0000040007207984 */ /* 0x000f280000000800 */
[----:B------:R-:W1:Y:S01]  /*0d00*/  LDS R31, [R7] ;  /* 0x00000000071f7984 */ /* 0x000e620000000800 */
[----:B------:R-:W-:Y:S01]  /*0d10*/  BAR.SYNC.DEFER_BLOCKING 0x0 ;  /* 0x0000000000007b1d */ /* 0x000fe20000010000 */
[----:B0-----:R-:W-:-:S02]  /*0d20*/  SHF.R.U32.HI R35, RZ, 0x6, R0 ;  /* 0x00000006ff237819 */ /* 0x001fc40000011600 */
[----:B------:R-:W-:Y:S02]  /*0d30*/  SHF.L.U32 R33, R0, 0x6, RZ ;  /* 0x0000000600217819 */ /* 0x000fe400000006ff */
[----:B------:R-:W-:Y:S02]  /*0d40*/  SGXT.U32 R35, R35, 0x2 ;  /* 0x000000022323781a */ /* 0x000fe40000000000 */
[----:B------:R-:W-:Y:S01]  /*0d50*/  LOP3.LUT R34, R33, 0xfc0, RZ, 0xc0, !PT ;  /* 0x00000fc021227812 */ /* 0x000fe200078ec0ff */
[----:B------:R-:W-:Y:S04]  /*0d60*/  STS [R24], R27 ;  /* 0x0000001b18007388 */ /* 0x000fe80000000800 */
[----:B------:R0:W-:Y:S04]  /*0d70*/  STS [R24+0x404], R40 ;  /* 0x0004042818007388 */ /* 0x0001e80000000800 */
[----:B------:R-:W-:Y:S04]  /*0d80*/  STS [R24+0x808], R41 ;  /* 0x0008082918007388 */ /* 0x000fe80000000800 */
[----:B------:R1:W-:Y:S01]  /*0d90*/  STS [R24+0xc0c], R42 ;  /* 0x000c0c2a18007388 */ /* 0x0003e20000000800 */
[----:B------:R-:W-:Y:S01]  /*0da0*/  BAR.SYNC.DEFER_BLOCKING 0x0 ;  /* 0x0000000000007b1d */ /* 0x000fe20000010000 */
[C---:B------:R-:W-:Y:S01]  /*0db0*/  LOP3.LUT R35, R34.reuse, R35, RZ, 0xfc, !PT ;  /* 0x0000002322237212 */ /* 0x040fe200078efcff */
[----:B0-----:R-:W-:-:S04]  /*0dc0*/  VIADD R40, R34, UR4 ;  /* 0x0000000422287c36 */ /* 0x001fc80008000000 */
[----:B------:R-:W-:Y:S01]  /*0dd0*/  IMAD R27, R35, 0x4, R40 ;  /* 0x00000004231b7824 */ /* 0x000fe200078e0228 */
[----:B------:R-:W5:Y:S04]  /*0de0*/  LDS R33, [R7+0x8] ;  /* 0x0000080007217984 */ /* 0x000f680000000800 */
[----:B------:R-:W0:Y:S04]  /*0df0*/  LDS R36, [R7+0x4] ;  /* 0x0000040007247984 */ /* 0x000e280000000800 */
[----:B------:R-:W0:Y:S04]  /*0e00*/  LDS R34, [R7+0xc] ;  /* 0x00000c0007227984 */ /* 0x000e280000000800 */
[----:B------:R-:W0:Y:S01]  /*0e10*/  LDS R35, [R7] ;  /* 0x0000000007237984 */ /* 0x000e220000000800 */
[C---:B--2---:R-:W-:Y:S01]  /*0e20*/  FSETP.GEU.AND P3, PT, R25.reuse, -R10, PT ;  /* 0x8000000a1900720b */ /* 0x044fe20003f6e000 */
[----:B------:R-:W-:Y:S01]  /*0e30*/  FADD R25, R25, R10 ;  /* 0x0000000a19197221 */ /* 0x000fe20000000000 */
[C---:B------:R-:W-:Y:S01]  /*0e40*/  FADD R10, R44.reuse, R9 ;  /* 0x000000092c0a7221 */ /* 0x040fe20000000000 */
[----:B------:R-:W-:Y:S01]  /*0e50*/  BAR.SYNC.DEFER_BLOCKING 0x0 ;  /* 0x0000000000007b1d */ /* 0x000fe20000010000 */
[----:B------:R-:W-:-:S02]  /*0e60*/  FSETP.GEU.AND P5, PT, R44, -R9, PT ;  /* 0x800000092c00720b */ /* 0x000fc40003fae000 */
[----:B---3--:R-:W-:Y:S02]  /*0e70*/  FSETP.GEU.AND P6, PT, R28, -R13, PT ;  /* 0x8000000d1c00720b */ /* 0x008fe40003fce000 */
[----:B------:R-:W-:Y:S01]  /*0e80*/  FSEL R10, R10, RZ, P5 ;  /* 0x000000ff0a0a7208 */ /* 0x000fe20002800000 */
[----:B------:R-:W-:Y:S01]  /*0e90*/  FADD R13, R28, R13 ;  /* 0x0000000d1c0d7221 */ /* 0x000fe20000000000 */
[C---:B-1----:R-:W-:Y:S01]  /*0ea0*/  FSETP.GEU.AND P5, PT, R29.reuse, -R12, PT ;  /* 0x8000000c1d00720b */ /* 0x042fe20003fae000 */
[----:B------:R-:W-:Y:S01]  /*0eb0*/  FADD R29, R29, R12 ;  /* 0x0000000c1d1d7221 */ /* 0x000fe20000000000 */
[C---:B------:R-:W-:Y:S01]  /*0ec0*/  FSETP.GEU.AND P4, PT, R26.reuse, -R11, PT ;  /* 0x8000000b1a00720b */ /* 0x040fe20003f8e000 */
[----:B------:R-:W-:Y:S01]  /*0ed0*/  FADD R11, R26, R11 ;  /* 0x0000000b1a0b7221 */ /* 0x000fe20000000000 */
[----:B------:R-:W-:Y:S02]  /*0ee0*/  FSEL R28, R13, RZ, P6 ;  /* 0x000000ff0d1c7208 */ /* 0x000fe40003000000 */
[----:B------:R-:W-:-:S02]  /*0ef0*/  FSEL R26, R29, RZ, P5 ;  /* 0x000000ff1d1a7208 */ /* 0x000fc40002800000 */
[C---:B------:R-:W-:Y:S01]  /*0f00*/  FSETP.GEU.AND P0, PT, R30.reuse, -R15, PT ;  /* 0x8000000f1e00720b */ /* 0x040fe20003f0e000 */
[----:B------:R-:W-:Y:S01]  /*0f10*/  FADD R15, R30, R15 ;  /* 0x0000000f1e0f7221 */ /* 0x000fe20000000000 */
[C---:B------:R-:W-:Y:S01]  /*0f20*/  FSETP.GEU.AND P1, PT, R39.reuse, -R14, PT ;  /* 0x8000000e2700720b */ /* 0x040fe20003f2e000 */
[----:B------:R-:W-:Y:S01]  /*0f30*/  FADD R14, R39, R14 ;  /* 0x0000000e270e7221 */ /* 0x000fe20000000000 */
[C---:B----4-:R-:W-:Y:S01]  /*0f40*/  FSETP.GEU.AND P5, PT, R32.reuse, -R17, PT ;  /* 0x800000112000720b */ /* 0x050fe20003fae000 */
[----:B------:R-:W-:Y:S01]  /*0f50*/  FADD R17, R32, R17 ;  /* 0x0000001120117221 */ /* 0x000fe20000000000 */
[C---:B------:R-:W-:Y:S01]  /*0f60*/  FSETP.GEU.AND P6, PT, R31.reuse, -R16, PT ;  /* 0x800000101f00720b */ /* 0x040fe20003fce000 */
[----:B------:R-:W-:Y:S01]  /*0f70*/  FADD R16, R31, R16 ;  /* 0x000000101f107221 */ /* 0x000fe20000000000 */
[----:B------:R-:W-:Y:S02]  /*0f80*/  FSEL R12, R25, RZ, P3 ;  /* 0x000000ff190c7208 */ /* 0x000fe40001800000 */
[----:B------:R-:W-:-:S02]  /*0f90*/  FSEL R24, R11, RZ, P4 ;  /* 0x000000ff0b187208 */ /* 0x000fc40002000000 */
[----:B------:R-:W-:Y:S02]  /*0fa0*/  FSEL R14, R14, RZ, P1 ;  /* 0x000000ff0e0e7208 */ /* 0x000fe40000800000 */
[----:B------:R-:W-:Y:S02]  /*0fb0*/  FSEL R30, R15, RZ, P0 ;  /* 0x000000ff0f1e7208 */ /* 0x000fe40000000000 */
[----:B------:R-:W-:Y:S02]  /*0fc0*/  FSEL R16, R16, RZ, P6 ;  /* 0x000000ff10107208 */ /* 0x000fe40003000000 */
[----:B------:R-:W-:Y:S02]  /*0fd0*/  FSEL R32, R17, RZ, P5 ;  /* 0x000000ff11207208 */ /* 0x000fe40002800000 */
[C---:B------:R-:W-:Y:S01]  /*0fe0*/  FSETP.GEU.AND P2, PT, R43.reuse, -R8, PT ;  /* 0x800000082b00720b */ /* 0x040fe20003f4e000 */
[----:B------:R-:W-:Y:S01]  /*0ff0*/  FADD R8, R43, R8 ;  /* 0x000000082b087221 */ /* 0x000fe20000000000 */
[C---:B------:R-:W-:Y:S01]  /*1000*/  FSETP.GEU.AND P3, PT, R38.reuse, -R19, PT ;  /* 0x800000132600720b */ /* 0x040fe20003f6e000 */
[----:B------:R-:W-:Y:S01]  /*1010*/  FADD R19, R38, R19 ;  /* 0x0000001326137221 */ /* 0x000fe20000000000 */
[C---:B------:R-:W-:Y:S01]  /*1020*/  FSETP.GEU.AND P4, PT, R37.reuse, -R18, PT ;  /* 0x800000122500720b */ /* 0x040fe20003f8e000 */
[----:B------:R-:W-:Y:S01]  /*1030*/  FADD R18, R37, R18 ;  /* 0x0000001225127221 */ /* 0x000fe20000000000 */
[C---:B-----5:R-:W-:Y:S01]  /*1040*/  FSETP.GEU.AND P1, PT, R33.reuse, -R22, PT ;  /* 0x800000162100720b */ /* 0x060fe20003f2e000 */
[----:B------:R-:W-:Y:S01]  /*1050*/  FADD R22, R33, R22 ;  /* 0x0000001621167221 */ /* 0x000fe20000000000 */
[C---:B0-----:R-:W-:Y:S01]  /*1060*/  FSETP.GEU.AND P0, PT, R36.reuse, -R21, PT ;  /* 0x800000152400720b */ /* 0x041fe20003f0e000 */
[----:B------:R-:W-:Y:S01]  /*1070*/  FADD R21, R36, R21 ;  /* 0x0000001524157221 */ /* 0x000fe20000000000 */
[C---:B------:R-:W-:Y:S01]  /*1080*/  FSETP.GEU.AND P6, PT, R34.reuse, -R23, PT ;  /* 0x800000172200720b */ /* 0x040fe20003fce000 */
[----:B------:R-:W-:Y:S01]  /*1090*/  FADD R23, R34, R23 ;  /* 0x0000001722177221 */ /* 0x000fe20000000000 */
[C---:B------:R-:W-:Y:S01]  /*10a0*/  FSETP.GEU.AND P5, PT, R35.reuse, -R20, PT ;  /* 0x800000142300720b */ /* 0x040fe20003fae000 */
[----:B------:R-:W-:Y:S01]  /*10b0*/  FADD R20, R35, R20 ;  /* 0x0000001423147221 */ /* 0x000fe20000000000 */
[----:B------:R0:W-:Y:S01]  /*10c0*/  STS [R27+0x50], R10 ;  /* 0x0000500a1b007388 */ /* 0x0001e20000000800 */
[----:B------:R-:W-:-:S02]  /*10d0*/  FSEL R18, R18, RZ, P4 ;  /* 0x000000ff12127208 */ /* 0x000fc40002000000 */
[----:B------:R-:W-:Y:S01]  /*10e0*/  FSEL R34, R19, RZ, P3 ;  /* 0x000000ff13227208 */ /* 0x000fe20001800000 */
[----:B------:R1:W-:Y:S01]  /*10f0*/  STS [R27+0xf0], R24 ;  /* 0x0000f0181b007388 */ /* 0x0003e20000000800 */
[----:B------:R-:W-:Y:S02]  /*1100*/  FSEL R8, R8, RZ, P2 ;  /* 0x000000ff08087208 */ /* 0x000fe40001000000 */
[----:B------:R-:W-:Y:S02]  /*1110*/  FSEL R20, R20, RZ, P5 ;  /* 0x000000ff14147208 */ /* 0x000fe40002800000 */
[----:B------:R-:W-:Y:S02]  /*1120*/  FSEL R22, R22, RZ, P1 ;  /* 0x000000ff16167208 */ /* 0x000fe40000800000 */
[----:B0-----:R-:W-:Y:S02]  /*1130*/  FSEL R10, R21, RZ, P0 ;  /* 0x000000ff150a7208 */ /* 0x001fe40000000000 */
[----:B-1----:R-:W-:Y:S01]  /*1140*/  FSEL R24, R23, RZ, P6 ;  /* 0x000000ff17187208 */ /* 0x002fe20003000000 */
[----:B------:R-:W-:Y:S04]  /*1150*/  STS [R27+0xa0], R12 ;  /* 0x0000a00c1b007388 */ /* 0x000fe80000000800 */
[----:B------:R-:W-:Y:S04]  /*1160*/  STS [R27+0x10], R26 ;  /* 0x0000101a1b007388 */ /* 0x000fe80000000800 */
[----:B------:R-:W-:Y:S04]  /*1170*/  STS [R27+0x60], R28 ;  /* 0x0000601c1b007388 */ /* 0x000fe80000000800 */
[----:B------:R-:W-:Y:S04]  /*1180*/  STS [R27+0xb0], R14 ;  /* 0x0000b00e1b007388 */ /* 0x000fe80000000800 */
[----:B------:R-:W-:Y:S04]  /*1190*/  STS [R27+0x100], R30 ;  /* 0x0001001e1b007388 */ /* 0x000fe80000000800 */
[----:B------:R0:W-:Y:S04]  /*11a0*/  STS [R27+0x20], R16 ;  /* 0x000020101b007388 */ /* 0x0001e80000000800 */
[----:B------:R-:W-:Y:S04]  /*11b0*/  STS [R27+0x70], R32 ;  /* 0x000070201b007388 */ /* 0x000fe80000000800 */
[----:B------:R-:W-:Y:S04]  /*11c0*/  STS [R27+0xc0], R18 ;  /* 0x0000c0121b007388 */ /* 0x000fe80000000800 */
[----:B------:R-:W-:Y:S04]  /*11d0*/  STS [R27+0x110], R34 ;  /* 0x000110221b007388 */ /* 0x000fe80000000800 */
[----:B------:R-:W-:Y:S04]  /*11e0*/  STS [R27], R8 ;  /* 0x000000081b007388 */ /* 0x000fe80000000800 */
[----:B------:R1:W-:Y:S04]  /*11f0*/  STS [R27+0x30], R20 ;  /* 0x000030141b007388 */ /* 0x0003e80000000800 */
[----:B------:R-:W-:Y:S04]  /*1200*/  STS [R27+0x80], R10 ;  /* 0x0000800a1b007388 */ /* 0x000fe80000000800 */
[----:B------:R-:W-:Y:S04]  /*1210*/  STS [R27+0xd0], R22 ;  /* 0x0000d0161b007388 */ /* 0x000fe80000000800 */
[----:B------:R2:W-:Y:S01]  /*1220*/  STS [R27+0x120], R24 ;  /* 0x000120181b007388 */ /* 0x0005e20000000800 */
[----:B------:R-:W-:-:S02]  /*1230*/  LOP3.LUT R9, R2, 0x400, RZ, 0xfc, !PT ;  /* 0x0000040002097812 */ /* 0x000fc400078efcff */
[----:B------:R-:W-:Y:S02]  /*1240*/  LOP3.LUT R11, R2, 0x800, RZ, 0xfc, !PT ;  /* 0x00000800020b7812 */ /* 0x000fe400078efcff */
[----:B------:R-:W-:Y:S02]  /*1250*/  LOP3.LUT R7, R0, 0xfc, RZ, 0xc0, !PT ;  /* 0x000000fc00077812 */ /* 0x000fe400078ec0ff */
[----:B------:R-:W-:Y:S02]  /*1260*/  LOP3.LUT R9, R9, 0x7f0, RZ, 0xc0, !PT ;  /* 0x000007f009097812 */ /* 0x000fe400078ec0ff */
[----:B------:R-:W-:Y:S02]  /*1270*/  LOP3.LUT R11, R11, 0xbf0, RZ, 0xc0, !PT ;  /* 0x00000bf00b0b7812 */ /* 0x000fe400078ec0ff */
[----:B------:R-:W-:Y:S02]  /*1280*/  LEA R7, R7, UR4, 0x2 ;  /* 0x0000000407077c11 */ /* 0x000fe4000f8e10ff */
[----:B------:R-:W-:Y:S01]  /*1290*/  IADD3 R9, R9, UR4, RZ ;  /* 0x0000000409097c10 */ /* 0x000fe2000fffe0ff */
[----:B------:R-:W-:-:S02]  /*12a0*/  VIADD R11, R11, UR4 ;  /* 0x000000040b0b7c36 */ /* 0x000fc40008000000 */
[C---:B0-----:R-:W-:Y:S01]  /*12b0*/  IMAD R16, R2.reuse, 0x4, R7 ;  /* 0x0000000402107824 */ /* 0x041fe200078e0207 */
[----:B------:R-:W-:Y:S01]  /*12c0*/  BAR.SYNC.DEFER_BLOCKING 0x0 ;  /* 0x0000000000007b1d */ /* 0x000fe20000010000 */
[C---:B------:R-:W-:Y:S01]  /*12d0*/  LEA R12, R2.reuse, R9, 0x2 ;  /* 0x00000009020c7211 */ /* 0x040fe200078e10ff */
[----:B------:R-:W-:Y:S01]  /*12e0*/  IMAD R11, R2, 0x4, R11 ;  /* 0x00000004020b7824 */ /* 0x000fe200078e020b */
[----:B------:R-:W-:Y:S02]  /*12f0*/  SHF.R.S32.HI R7, RZ, 0x1b, R3 ;  /* 0x0000001bff077819 */ /* 0x000fe40000011403 */
[----:B------:R-:W-:Y:S02]  /*1300*/  LOP3.LUT R3, R5, 0xc, R4, 0xf8, !PT ;  /* 0x0000000c05037812 */ /* 0x000fe400078ef804 */
[----:B------:R-:W-:-:S04]  /*1310*/  SGXT R4, R7, 0x1 ;  /* 0x000000010704781a */ /* 0x000fc80000000200 */
[----:B------:R-:W-:Y:S02]  /*1320*/  LEA.HI R7, R4, R3, RZ, 0xc ;  /* 0x0000000304077211 */ /* 0x000fe400078f60ff */
[----:B------:R-:W0:Y:S01]  /*1330*/  LDC.64 R4, c[0x0][0x240] ;  /* 0x00009000ff047b82 */ /* 0x000e220000000a00 */
[----:B------:R-:W3:Y:S04]  /*1340*/  LDS.128 R16, [R16] ;  /* 0x0000000010107984 */ /* 0x000ee80000000c00 */
[----:B------:R-:W4:Y:S04]  /*1350*/  LDS.128 R12, [R12+0x1000] ;  /* 0x001000000c0c7984 */ /* 0x000f280000000c00 */
[----:B------:R-:W5:Y:S01]  /*1360*/  LDS.128 R8, [R11+0x2000] ;  /* 0x002000000b087984 */ /* 0x000f620000000c00 */
[----:B-1----:R-:W-:Y:S01]  /*1370*/  IMAD.SHL.U32 R20, R7, 0x100, RZ ;  /* 0x0000010007147824 */ /* 0x002fe200078e00ff */
[----:B------:R-:W-:-:S02]  /*1380*/  SHF.R.U32.HI R21, RZ, 0x2, R0 ;  /* 0x00000002ff157819 */ /* 0x000fc40000011600 */
[----:B------:R-:W-:Y:S02]  /*1390*/  LOP3.LUT R0, R7, 0xfffff000, RZ, 0xc0, !PT ;  /* 0xfffff00007007812 */ /* 0x000fe400078ec0ff */
[----:B------:R-:W-:Y:S02]  /*13a0*/  SGXT.U32 R21, R21, 0x6 ;  /* 0x000000061515781a */ /* 0x000fe40000000000 */
[----:B------:R-:W-:Y:S02]  /*13b0*/  LOP3.LUT R20, R20, 0xfff00000, RZ, 0xc0, !PT ;  /* 0xfff0000014147812 */ /* 0x000fe400078ec0ff */
[----:B------:R-:W-:Y:S02]  /*13c0*/  PRMT R21, R21, 0x6540, R6 ;  /* 0x0000654015157816 */ /* 0x000fe40000000006 */
[----:B--2---:R-:W-:Y:S02]  /*13d0*/  IADD3 R24, R20, R3, -R0 ;  /* 0x0000000314187210 */ /* 0x004fe40007ffe800 */
[----:B------:R-:W-:-:S02]  /*13e0*/  LOP3.LUT R0, R2, 0xc00, RZ, 0xfc, !PT ;  /* 0x00000c0002007812 */ /* 0x000fc400078efcff */
[C---:B------:R-:W-:Y:S02]  /*13f0*/  LOP3.LUT R6, R21.reuse, 0x40, RZ, 0xfc, !PT ;  /* 0x0000004015067812 */ /* 0x040fe400078efcff */
[C---:B------:R-:W-:Y:S02]  /*1400*/  LOP3.LUT R3, R21.reuse, 0x80, RZ, 0xfc, !PT ;  /* 0x0000008015037812 */ /* 0x040fe400078efcff */
[----:B------:R-:W-:Y:S02]  /*1410*/  LOP3.LUT R20, R0, 0xff0, RZ, 0xc0, !PT ;  /* 0x00000ff000147812 */ /* 0x000fe400078ec0ff */
[C---:B------:R-:W-:Y:S02]  /*1420*/  LOP3.LUT R0, R21.reuse, 0xc0, RZ, 0xfc, !PT ;  /* 0x000000c015007812 */ /* 0x040fe400078efcff */
[----:B------:R-:W-:Y:S02]  /*1430*/  ISETP.GE.AND P0, PT, R21, 0x100, PT ;  /* 0x000001001500780c */ /* 0x000fe40003f06270 */
[----:B------:R-:W-:-:S02]  /*1440*/  ISETP.GE.AND P1, PT, R6, 0x100, PT ;  /* 0x000001000600780c */ /* 0x000fc40003f26270 */
[----:B------:R-:W-:Y:S02]  /*1450*/  ISETP.GE.AND P2, PT, R3, 0x100, PT ;  /* 0x000001000300780c */ /* 0x000fe40003f46270 */
[----:B------:R-:W-:Y:S02]  /*1460*/  LEA R7, R21, R24, 0xc ;  /* 0x0000001815077211 */ /* 0x000fe400078e60ff */
[----:B------:R-:W-:Y:S01]  /*1470*/  ISETP.GE.AND P3, PT, R0, 0x100, PT ;  /* 0x000001000000780c */ /* 0x000fe20003f66270 */
[--C-:B------:R-:W-:Y:S02]  /*1480*/  IMAD R21, R6, 0x1000, R24.reuse ;  /* 0x0000100006157824 */ /* 0x100fe400078e0218 */
[----:B------:R-:W-:Y:S01]  /*1490*/  IMAD R23, R3, 0x1000, R24 ;  /* 0x0000100003177824 */ /* 0x000fe200078e0218 */
[----:B------:R-:W-:Y:S01]  /*14a0*/  IADD3 R3, R20, UR4, RZ ;  /* 0x0000000414037c10 */ /* 0x000fe2000fffe0ff */
[----:B0-----:R-:W-:-:S04]  /*14b0*/  IMAD.WIDE R6, R7, 0x4, R4 ;  /* 0x0000000407067825 */ /* 0x001fc800078e0204 */
[--C-:B------:R-:W-:Y:S01]  /*14c0*/  IMAD.WIDE R20, R21, 0x4, R4.reuse ;  /* 0x0000000415147825 */ /* 0x100fe200078e0204 */
[----:B---3--:R0:W-:Y:S03]  /*14d0*/  @!P0 STG.E.128 desc[UR6][R6.64], R16 ;  /* 0x0000001006008986 */ /* 0x0081e6000c101d06 */
[----:B------:R-:W-:Y:S01]  /*14e0*/  IMAD.WIDE R22, R23, 0x4, R4 ;  /* 0x0000000417167825 */ /* 0x000fe200078e0204 */
[----:B----4-:R0:W-:Y:S04]  /*14f0*/  @!P1 STG.E.128 desc[UR6][R20.64], R12 ;  /* 0x0000000c14009986 */ /* 0x0101e8000c101d06 */
[----:B-----5:R0:W-:Y:S01]  /*1500*/  @!P2 STG.E.128 desc[UR6][R22.64], R8 ;  /* 0x000000081600a986 */ /* 0x0201e2000c101d06 */
[----:B------:R-:W-:Y:S01]  /*1510*/  IMAD R2, R2, 0x4, R3 ;  /* 0x0000000402027824 */ /* 0x000fe200078e0203 */
[----:B0-----:R-:W-:Y:S06]  /*1520*/  @P3 EXIT ;  /* 0x000000000000394d */ /* 0x001fec0003800000 */
[----:B0-----:R-:W0:Y:S01]  /*1530*/  LDS.128 R8, [R2+0x3000] ;  /* 0x0030000002087984 */ /* 0x001e220000000c00 */
[----:B------:R-:W-:-:S05]  /*1540*/  LEA R3, R0, R24, 0xc ;  /* 0x0000001800037211 */ /* 0x000fca00078e60ff */
[----:B------:R-:W-:-:S05]  /*1550*/  IMAD.WIDE R4, R3, 0x4, R4 ;  /* 0x0000000403047825 */ /* 0x000fca00078e0204 */
[----:B0-----:R-:W-:Y:S01]  /*1560*/  STG.E.128 desc[UR6][R4.64], R8 ;  /* 0x0000000804007986 */ /* 0x001fe2000c101d06 */
[----:B------:R-:W-:Y:S05]  /*1570*/  EXIT ;  /* 0x000000000000794d */ /* 0x000fea0003800000 */
.L_x_0:
[----:B------:R-:W-:-:S00]  /*1580*/  BRA `(.L_x_0) ;  /* 0xfffffffc00fc7947 */ /* 0x000fc0000383ffff */
[----:B------:R-:W-:-:S00]  /*1590*/  NOP ;  /* 0x0000000000007918 */ /* 0x000fc00000000000 */
        /* <DEDUP_REMOVED lines=14> */
.L_x_1:


//--------------------- .nv.global.init           --------------------------
	.section	.nv.global.init,"aw",@progbits
.nv.global.init:
	.type		_$_str,@object
	.size		_$_str,(_$_str_$_2 - _$_str)
_$_str:
        /*0000*/ 	.byte	0x5f, 0x5f, 0x43, 0x55, 0x44, 0x41, 0x5f, 0x46, 0x54, 0x5a, 0x00
	.type		_$_str_$_2,@object
	.size		_$_str_$_2,(.L_1 - _$_str_$_2)
_$_str_$_2:
        /*000b*/ 	.byte	0x5f, 0x5f, 0x43, 0x55, 0x44, 0x41, 0x5f, 0x50, 0x52, 0x45, 0x43, 0x5f, 0x53, 0x51, 0x52, 0x54
        /*001b*/ 	.byte	0x00
.L_1:


//--------------------- .nv.shared.triton_poi_fused__native_batch_norm_legit_no_training_add_relu_3 --------------------------
	.section	.nv.shared.triton_poi_fused__native_batch_norm_legit_no_training_add_relu_3,"aw",@nobits
	.sectionflags	@""
	.align	16
	.zero		1024


//--------------------- .nv.constant0.triton_poi_fused__native_batch_norm_legit_no_training_add_relu_3 --------------------------
	.section	.nv.constant0.triton_poi_fused__native_batch_norm_legit_no_training_add_relu_3,"a",@progbits
	.sectionflags	@""
	.align	4
.nv.constant0.triton_poi_fused__native_batch_norm_legit_no_training_add_relu_3:
	.zero		592
